//
// Generated by NVIDIA NVVM Compiler
//
// Compiler Build ID: CL-36424714
// Cuda compilation tools, release 13.0, V13.0.88
// Based on NVVM 20.0.0
//

.version 9.0
.target sm_100
.address_size 64

	// .globl	_Z19Sgemm_kernel_tilingILi32EEvPfS0_S0_mmmff
// _ZZ19Sgemm_kernel_tilingILi32EEvPfS0_S0_mmmffE2As has been demoted
// _ZZ19Sgemm_kernel_tilingILi32EEvPfS0_S0_mmmffE2Bs has been demoted

.visible .entry _Z19Sgemm_kernel_tilingILi32EEvPfS0_S0_mmmff(
	.param .u64 .ptr .align 1 _Z19Sgemm_kernel_tilingILi32EEvPfS0_S0_mmmff_param_0,
	.param .u64 .ptr .align 1 _Z19Sgemm_kernel_tilingILi32EEvPfS0_S0_mmmff_param_1,
	.param .u64 .ptr .align 1 _Z19Sgemm_kernel_tilingILi32EEvPfS0_S0_mmmff_param_2,
	.param .u64 _Z19Sgemm_kernel_tilingILi32EEvPfS0_S0_mmmff_param_3,
	.param .u64 _Z19Sgemm_kernel_tilingILi32EEvPfS0_S0_mmmff_param_4,
	.param .u64 _Z19Sgemm_kernel_tilingILi32EEvPfS0_S0_mmmff_param_5,
	.param .f32 _Z19Sgemm_kernel_tilingILi32EEvPfS0_S0_mmmff_param_6,
	.param .f32 _Z19Sgemm_kernel_tilingILi32EEvPfS0_S0_mmmff_param_7
)
{
	.reg .pred 	%p<3>;
	.reg .b32 	%r<20>;
	.reg .b32 	%f<110>;
	.reg .b64 	%rd<39>;
	// demoted variable
	.shared .align 4 .b8 _ZZ19Sgemm_kernel_tilingILi32EEvPfS0_S0_mmmffE2As[4096];
	// demoted variable
	.shared .align 4 .b8 _ZZ19Sgemm_kernel_tilingILi32EEvPfS0_S0_mmmffE2Bs[4096];
	ld.param.u64 	%rd10, [_Z19Sgemm_kernel_tilingILi32EEvPfS0_S0_mmmff_param_0];
	ld.param.u64 	%rd11, [_Z19Sgemm_kernel_tilingILi32EEvPfS0_S0_mmmff_param_1];
	ld.param.u64 	%rd12, [_Z19Sgemm_kernel_tilingILi32EEvPfS0_S0_mmmff_param_2];
	ld.param.u64 	%rd13, [_Z19Sgemm_kernel_tilingILi32EEvPfS0_S0_mmmff_param_4];
	ld.param.u64 	%rd14, [_Z19Sgemm_kernel_tilingILi32EEvPfS0_S0_mmmff_param_5];
	ld.param.f32 	%f4, [_Z19Sgemm_kernel_tilingILi32EEvPfS0_S0_mmmff_param_6];
	ld.param.f32 	%f5, [_Z19Sgemm_kernel_tilingILi32EEvPfS0_S0_mmmff_param_7];
	mov.u32 	%r1, %ctaid.y;
	mov.u32 	%r9, %ctaid.x;
	mov.u32 	%r2, %tid.x;
	mov.u32 	%r3, %tid.y;
	shl.b32 	%r4, %r9, 5;
	setp.eq.s64 	%p1, %rd13, 0;
	mov.f32 	%f109, 0f00000000;
	@%p1 bra 	$L__BB0_3;
	cvt.u64.u32 	%rd16, %r3;
	cvt.u64.u32 	%rd17, %r2;
	mad.lo.s64 	%rd18, %rd13, %rd16, %rd17;
	shl.b32 	%r10, %r3, 5;
	add.s32 	%r11, %r10, %r2;
	shl.b32 	%r12, %r11, 2;
	mov.u32 	%r13, _ZZ19Sgemm_kernel_tilingILi32EEvPfS0_S0_mmmffE2As;
	add.s32 	%r5, %r13, %r12;
	mad.lo.s64 	%rd19, %rd14, %rd16, %rd17;
	mov.u32 	%r14, _ZZ19Sgemm_kernel_tilingILi32EEvPfS0_S0_mmmffE2Bs;
	add.s32 	%r6, %r14, %r12;
	shl.b64 	%rd1, %rd14, 7;
	shl.b32 	%r15, %r3, 7;
	add.s32 	%r7, %r13, %r15;
	shl.b32 	%r16, %r2, 2;
	add.s32 	%r8, %r14, %r16;
	cvt.u64.u32 	%rd20, %r1;
	mul.lo.s64 	%rd21, %rd13, %rd20;
	shl.b64 	%rd22, %rd21, 7;
	shl.b64 	%rd23, %rd18, 2;
	add.s64 	%rd24, %rd22, %rd23;
	cvta.to.global.u64 	%rd25, %rd10;
	add.s64 	%rd38, %rd25, %rd24;
	shl.b64 	%rd26, %rd19, 2;
	mul.wide.u32 	%rd27, %r4, 4;
	add.s64 	%rd28, %rd26, %rd27;
	cvta.to.global.u64 	%rd29, %rd11;
	add.s64 	%rd37, %rd29, %rd28;
	mov.f32 	%f109, 0f00000000;
	mov.b64 	%rd36, 0;
$L__BB0_2:
	ld.global.f32 	%f8, [%rd38];
	st.shared.f32 	[%r5], %f8;
	ld.global.f32 	%f9, [%rd37];
	st.shared.f32 	[%r6], %f9;
	bar.sync 	0;
	ld.shared.f32 	%f10, [%r7];
	ld.shared.f32 	%f11, [%r8];
	fma.rn.f32 	%f12, %f10, %f11, %f109;
	ld.shared.f32 	%f13, [%r7+4];
	ld.shared.f32 	%f14, [%r8+128];
	fma.rn.f32 	%f15, %f13, %f14, %f12;
	ld.shared.f32 	%f16, [%r7+8];
	ld.shared.f32 	%f17, [%r8+256];
	fma.rn.f32 	%f18, %f16, %f17, %f15;
	ld.shared.f32 	%f19, [%r7+12];
	ld.shared.f32 	%f20, [%r8+384];
	fma.rn.f32 	%f21, %f19, %f20, %f18;
	ld.shared.f32 	%f22, [%r7+16];
	ld.shared.f32 	%f23, [%r8+512];
	fma.rn.f32 	%f24, %f22, %f23, %f21;
	ld.shared.f32 	%f25, [%r7+20];
	ld.shared.f32 	%f26, [%r8+640];
	fma.rn.f32 	%f27, %f25, %f26, %f24;
	ld.shared.f32 	%f28, [%r7+24];
	ld.shared.f32 	%f29, [%r8+768];
	fma.rn.f32 	%f30, %f28, %f29, %f27;
	ld.shared.f32 	%f31, [%r7+28];
	ld.shared.f32 	%f32, [%r8+896];
	fma.rn.f32 	%f33, %f31, %f32, %f30;
	ld.shared.f32 	%f34, [%r7+32];
	ld.shared.f32 	%f35, [%r8+1024];
	fma.rn.f32 	%f36, %f34, %f35, %f33;
	ld.shared.f32 	%f37, [%r7+36];
	ld.shared.f32 	%f38, [%r8+1152];
	fma.rn.f32 	%f39, %f37, %f38, %f36;
	ld.shared.f32 	%f40, [%r7+40];
	ld.shared.f32 	%f41, [%r8+1280];
	fma.rn.f32 	%f42, %f40, %f41, %f39;
	ld.shared.f32 	%f43, [%r7+44];
	ld.shared.f32 	%f44, [%r8+1408];
	fma.rn.f32 	%f45, %f43, %f44, %f42;
	ld.shared.f32 	%f46, [%r7+48];
	ld.shared.f32 	%f47, [%r8+1536];
	fma.rn.f32 	%f48, %f46, %f47, %f45;
	ld.shared.f32 	%f49, [%r7+52];
	ld.shared.f32 	%f50, [%r8+1664];
	fma.rn.f32 	%f51, %f49, %f50, %f48;
	ld.shared.f32 	%f52, [%r7+56];
	ld.shared.f32 	%f53, [%r8+1792];
	fma.rn.f32 	%f54, %f52, %f53, %f51;
	ld.shared.f32 	%f55, [%r7+60];
	ld.shared.f32 	%f56, [%r8+1920];
	fma.rn.f32 	%f57, %f55, %f56, %f54;
	ld.shared.f32 	%f58, [%r7+64];
	ld.shared.f32 	%f59, [%r8+2048];
	fma.rn.f32 	%f60, %f58, %f59, %f57;
	ld.shared.f32 	%f61, [%r7+68];
	ld.shared.f32 	%f62, [%r8+2176];
	fma.rn.f32 	%f63, %f61, %f62, %f60;
	ld.shared.f32 	%f64, [%r7+72];
	ld.shared.f32 	%f65, [%r8+2304];
	fma.rn.f32 	%f66, %f64, %f65, %f63;
	ld.shared.f32 	%f67, [%r7+76];
	ld.shared.f32 	%f68, [%r8+2432];
	fma.rn.f32 	%f69, %f67, %f68, %f66;
	ld.shared.f32 	%f70, [%r7+80];
	ld.shared.f32 	%f71, [%r8+2560];
	fma.rn.f32 	%f72, %f70, %f71, %f69;
	ld.shared.f32 	%f73, [%r7+84];
	ld.shared.f32 	%f74, [%r8+2688];
	fma.rn.f32 	%f75, %f73, %f74, %f72;
	ld.shared.f32 	%f76, [%r7+88];
	ld.shared.f32 	%f77, [%r8+2816];
	fma.rn.f32 	%f78, %f76, %f77, %f75;
	ld.shared.f32 	%f79, [%r7+92];
	ld.shared.f32 	%f80, [%r8+2944];
	fma.rn.f32 	%f81, %f79, %f80, %f78;
	ld.shared.f32 	%f82, [%r7+96];
	ld.shared.f32 	%f83, [%r8+3072];
	fma.rn.f32 	%f84, %f82, %f83, %f81;
	ld.shared.f32 	%f85, [%r7+100];
	ld.shared.f32 	%f86, [%r8+3200];
	fma.rn.f32 	%f87, %f85, %f86, %f84;
	ld.shared.f32 	%f88, [%r7+104];
	ld.shared.f32 	%f89, [%r8+3328];
	fma.rn.f32 	%f90, %f88, %f89, %f87;
	ld.shared.f32 	%f91, [%r7+108];
	ld.shared.f32 	%f92, [%r8+3456];
	fma.rn.f32 	%f93, %f91, %f92, %f90;
	ld.shared.f32 	%f94, [%r7+112];
	ld.shared.f32 	%f95, [%r8+3584];
	fma.rn.f32 	%f96, %f94, %f95, %f93;
	ld.shared.f32 	%f97, [%r7+116];
	ld.shared.f32 	%f98, [%r8+3712];
	fma.rn.f32 	%f99, %f97, %f98, %f96;
	ld.shared.f32 	%f100, [%r7+120];
	ld.shared.f32 	%f101, [%r8+3840];
	fma.rn.f32 	%f102, %f100, %f101, %f99;
	ld.shared.f32 	%f103, [%r7+124];
	ld.shared.f32 	%f104, [%r8+3968];
	fma.rn.f32 	%f109, %f103, %f104, %f102;
	bar.sync 	0;
	add.s64 	%rd38, %rd38, 128;
	add.s64 	%rd37, %rd37, %rd1;
	add.s64 	%rd36, %rd36, 32;
	setp.gt.u64 	%p2, %rd13, %rd36;
	@%p2 bra 	$L__BB0_2;
$L__BB0_3:
	cvta.to.global.u64 	%rd30, %rd12;
	shl.b32 	%r17, %r1, 5;
	add.s32 	%r18, %r17, %r3;
	cvt.u64.u32 	%rd31, %r18;
	add.s32 	%r19, %r4, %r2;
	cvt.u64.u32 	%rd32, %r19;
	mad.lo.s64 	%rd33, %rd14, %rd31, %rd32;
	shl.b64 	%rd34, %rd33, 2;
	add.s64 	%rd35, %rd30, %rd34;
	ld.global.f32 	%f105, [%rd35];
	mul.f32 	%f106, %f5, %f105;
	fma.rn.f32 	%f107, %f4, %f109, %f106;
	st.global.f32 	[%rd35], %f107;
	ret;

}


// ===== COMPILED SASS (sm_100) =====

	.target	sm_100

	.elftype	@"ET_EXEC"


//--------------------- .note.nv.tkinfo           --------------------------
	.section	.note.nv.tkinfo,"",@"SHT_NOTE"
	.sectionflags	@"SHF_NOTE_NV_TKINFO"
	.tkinfo
        /*0018*/ 	.word	0x00000002
        /*0030*/ 	.string	""
        /*0030*/ 	.string	"ptxas"
        /*0030*/ 	.string	"Cuda compilation tools, release 13.0, V13.0.88"
        /*0030*/ 	.string	"Build cuda_13.0.r13.0/compiler.36424714_0"
        /*0030*/ 	.string	"-arch sm_100 -m 64 "



//--------------------- .note.nv.cuinfo           --------------------------
	.section	.note.nv.cuinfo,"",@"SHT_NOTE"
	.sectionflags	@"SHF_NOTE_NV_CUINFO"
        /*0018*/ 	.short	0x0002
        /*001a*/ 	.short	0x0064
        /*001c*/ 	.short	0x0082
	.zero		2


//--------------------- .nv.info                  --------------------------
	.section	.nv.info,"",@"SHT_CUDA_INFO"
	.align	4


	//----- nvinfo : EIATTR_REGCOUNT
	.align		4
        /*0000*/ 	.byte	0x04, 0x2f
        /*0002*/ 	.short	(.L_1 - .L_0)
	.align		4
.L_0:
        /*0004*/ 	.word	index@(_Z19Sgemm_kernel_tilingILi32EEvPfS0_S0_mmmff)
        /*0008*/ 	.word	0x00000020


	//----- nvinfo : EIATTR_FRAME_SIZE
	.align		4
.L_1:
        /*000c*/ 	.byte	0x04, 0x11
        /*000e*/ 	.short	(.L_3 - .L_2)
	.align		4
.L_2:
        /*0010*/ 	.word	index@(_Z19Sgemm_kernel_tilingILi32EEvPfS0_S0_mmmff)
        /*0014*/ 	.word	0x00000000


	//----- nvinfo : EIATTR_MIN_STACK_SIZE
	.align		4
.L_3:
        /*0018*/ 	.byte	0x04, 0x12
        /*001a*/ 	.short	(.L_5 - .L_4)
	.align		4
.L_4:
        /*001c*/ 	.word	index@(_Z19Sgemm_kernel_tilingILi32EEvPfS0_S0_mmmff)
        /*0020*/ 	.word	0x00000000
.L_5:


//--------------------- .nv.compat                --------------------------
	.section	.nv.compat,"",@"SHT_CUDA_COMPAT_INFO"
	.align	4
        /*0000*/ 	.byte	0x02, 0x09, 0x00, 0x00, 0x02, 0x02, 0x01, 0x00, 0x02, 0x05, 0x05, 0x00, 0x03, 0x07, 0x01, 0x01
        /*0010*/ 	.byte	0x02, 0x03, 0x00, 0x00, 0x02, 0x06, 0x01, 0x00, 0x04, 0x0b, 0x08, 0x00, 0x09, 0x00, 0x00, 0x00
        /*0020*/ 	.byte	0x00, 0x00, 0x00, 0x00


//--------------------- .nv.info._Z19Sgemm_kernel_tilingILi32EEvPfS0_S0_mmmff --------------------------
	.section	.nv.info._Z19Sgemm_kernel_tilingILi32EEvPfS0_S0_mmmff,"",@"SHT_CUDA_INFO"
	.sectionflags	@""
	.align	4


	//----- nvinfo : EIATTR_CUDA_API_VERSION
	.align		4
        /*0000*/ 	.byte	0x04, 0x37
        /*0002*/ 	.short	(.L_7 - .L_6)
.L_6:
        /*0004*/ 	.word	0x00000082


	//----- nvinfo : EIATTR_KPARAM_INFO
	.align		4
.L_7:
        /*0008*/ 	.byte	0x04, 0x17
        /*000a*/ 	.short	(.L_9 - .L_8)
.L_8:
        /*000c*/ 	.word	0x00000000
        /*0010*/ 	.short	0x0007
        /*0012*/ 	.short	0x0034
        /*0014*/ 	.byte	0x00, 0xf0, 0x11, 0x00


	//----- nvinfo : EIATTR_KPARAM_INFO
	.align		4
.L_9:
        /*0018*/ 	.byte	0x04, 0x17
        /*001a*/ 	.short	(.L_11 - .L_10)
.L_10:
        /*001c*/ 	.word	0x00000000
        /*0020*/ 	.short	0x0006
        /*0022*/ 	.short	0x0030
        /*0024*/ 	.byte	0x00, 0xf0, 0x11, 0x00


	//----- nvinfo : EIATTR_KPARAM_INFO
	.align		4
.L_11:
        /*0028*/ 	.byte	0x04, 0x17
        /*002a*/ 	.short	(.L_13 - .L_12)
.L_12:
        /*002c*/ 	.word	0x00000000
        /*0030*/ 	.short	0x0005
        /*0032*/ 	.short	0x0028
        /*0034*/ 	.byte	0x00, 0xf0, 0x21, 0x00


	//----- nvinfo : EIATTR_KPARAM_INFO
	.align		4
.L_13:
        /*0038*/ 	.byte	0x04, 0x17
        /*003a*/ 	.short	(.L_15 - .L_14)
.L_14:
        /*003c*/ 	.word	0x00000000
        /*0040*/ 	.short	0x0004
        /*0042*/ 	.short	0x0020
        /*0044*/ 	.byte	0x00, 0xf0, 0x21, 0x00


	//----- nvinfo : EIATTR_KPARAM_INFO
	.align		4
.L_15:
        /*0048*/ 	.byte	0x04, 0x17
        /*004a*/ 	.short	(.L_17 - .L_16)
.L_16:
        /*004c*/ 	.word	0x00000000
        /*0050*/ 	.short	0x0003
        /*0052*/ 	.short	0x0018
        /*0054*/ 	.byte	0x00, 0xf0, 0x21, 0x00


	//----- nvinfo : EIATTR_KPARAM_INFO
	.align		4
.L_17:
        /*0058*/ 	.byte	0x04, 0x17
        /*005a*/ 	.short	(.L_19 - .L_18)
.L_18:
        /*005c*/ 	.word	0x00000000
        /*0060*/ 	.short	0x0002
        /*0062*/ 	.short	0x0010
        /*0064*/ 	.byte	0x00, 0xf5, 0x21, 0x00


	//----- nvinfo : EIATTR_KPARAM_INFO
	.align		4
.L_19:
        /*0068*/ 	.byte	0x04, 0x17
        /*006a*/ 	.short	(.L_21 - .L_20)
.L_20:
        /*006c*/ 	.word	0x00000000
        /*0070*/ 	.short	0x0001
        /*0072*/ 	.short	0x0008
        /*0074*/ 	.byte	0x00, 0xf5, 0x21, 0x00


	//----- nvinfo : EIATTR_KPARAM_INFO
	.align		4
.L_21:
        /*0078*/ 	.byte	0x04, 0x17
        /*007a*/ 	.short	(.L_23 - .L_22)
.L_22:
        /*007c*/ 	.word	0x00000000
        /*0080*/ 	.short	0x0000
        /*0082*/ 	.short	0x0000
        /*0084*/ 	.byte	0x00, 0xf5, 0x21, 0x00


	//----- nvinfo : EIATTR_SPARSE_MMA_MASK
	.align		4
.L_23:
        /*0088*/ 	.byte	0x03, 0x50
        /*008a*/ 	.short	0x0000


	//----- nvinfo : EIATTR_MAXREG_COUNT
	.align		4
        /*008c*/ 	.byte	0x03, 0x1b
        /*008e*/ 	.short	0x00ff


	//----- nvinfo : EIATTR_NUM_BARRIERS
	.align		4
        /*0090*/ 	.byte	0x02, 0x4c
        /*0092*/ 	.byte	0x01
	.zero		1


	//----- nvinfo : EIATTR_MERCURY_ISA_VERSION
	.align		4
        /*0094*/ 	.byte	0x03, 0x5f
        /*0096*/ 	.short	0x0101


	//----- nvinfo : EIATTR_VRC_CTA_INIT_COUNT
	.align		4
        /*0098*/ 	.byte	0x02, 0x4a
	.zero		1
	.zero		1


	//----- nvinfo : EIATTR_EXIT_INSTR_OFFSETS
	.align		4
        /*009c*/ 	.byte	0x04, 0x1c
        /*009e*/ 	.short	(.L_25 - .L_24)


	//   ....[0]....
.L_24:
        /*00a0*/ 	.word	0x00000930


	//----- nvinfo : EIATTR_CBANK_PARAM_SIZE
	.align		4
.L_25:
        /*00a4*/ 	.byte	0x03, 0x19
        /*00a6*/ 	.short	0x0038


	//----- nvinfo : EIATTR_PARAM_CBANK
	.align		4
        /*00a8*/ 	.byte	0x04, 0x0a
        /*00aa*/ 	.short	(.L_27 - .L_26)
	.align		4
.L_26:
        /*00ac*/ 	.word	index@(.nv.constant0._Z19Sgemm_kernel_tilingILi32EEvPfS0_S0_mmmff)
        /*00b0*/ 	.short	0x0380
        /*00b2*/ 	.short	0x0038


	//----- nvinfo : EIATTR_SW_WAR
	.align		4
.L_27:
        /*00b4*/ 	.byte	0x04, 0x36
        /*00b6*/ 	.short	(.L_29 - .L_28)
.L_28:
        /*00b8*/ 	.word	0x00000008
.L_29:


//--------------------- .nv.callgraph             --------------------------
	.section	.nv.callgraph,"",@"SHT_CUDA_CALLGRAPH"
	.align	4
	.sectionentsize	8
	.align		4
        /*0000*/ 	.word	0x00000000
	.align		4
        /*0004*/ 	.word	0xffffffff
	.align		4
        /*0008*/ 	.word	0x00000000
	.align		4
        /*000c*/ 	.word	0xfffffffe
	.align		4
        /*0010*/ 	.word	0x00000000
	.align		4
        /*0014*/ 	.word	0xfffffffd
	.align		4
        /*0018*/ 	.word	0x00000000
	.align		4
        /*001c*/ 	.word	0xfffffffc


//--------------------- .text._Z19Sgemm_kernel_tilingILi32EEvPfS0_S0_mmmff --------------------------
	.section	.text._Z19Sgemm_kernel_tilingILi32EEvPfS0_S0_mmmff,"ax",@progbits
	.align	128
        .global         _Z19Sgemm_kernel_tilingILi32EEvPfS0_S0_mmmff
        .type           _Z19Sgemm_kernel_tilingILi32EEvPfS0_S0_mmmff,@function
        .size           _Z19Sgemm_kernel_tilingILi32EEvPfS0_S0_mmmff,(.L_x_3 - _Z19Sgemm_kernel_tilingILi32EEvPfS0_S0_mmmff)
        .other          _Z19Sgemm_kernel_tilingILi32EEvPfS0_S0_mmmff,@"STO_CUDA_ENTRY STV_DEFAULT"
_Z19Sgemm_kernel_tilingILi32EEvPfS0_S0_mmmff:
.text._Z19Sgemm_kernel_tilingILi32EEvPfS0_S0_mmmff:
[----:B------:R-:W-:Y:S01]  /*0000*/  LDC R1, c[0x0][0x37c] ;  /* 0x0000df00ff017b82 */ /* 0x000fe20000000800 */
[----:B------:R-:W0:Y:S01]  /*0010*/  LDCU.64 UR10, c[0x0][0x3a0] ;  /* 0x00007400ff0a77ac */ /* 0x000e220008000a00 */
[----:B------:R-:W1:Y:S01]  /*0020*/  S2R R16, SR_CTAID.X ;  /* 0x0000000000107919 */ /* 0x000e620000002500 */
[----:B------:R-:W-:Y:S01]  /*0030*/  HFMA2 R11, -RZ, RZ, 0, 0 ;  /* 0x00000000ff0b7431 */ /* 0x000fe200000001ff */
[----:B------:R-:W2:Y:S01]  /*0040*/  LDCU.64 UR8, c[0x0][0x358] ;  /* 0x00006b00ff0877ac */ /* 0x000ea20008000a00 */
[----:B------:R-:W3:Y:S01]  /*0050*/  S2R R17, SR_CTAID.Y ;  /* 0x0000000000117919 */ /* 0x000ee20000002600 */
[----:B------:R-:W4:Y:S01]  /*0060*/  S2R R22, SR_TID.X ;  /* 0x0000000000167919 */ /* 0x000f220000002100 */
[----:B------:R-:W2:Y:S01]  /*0070*/  S2R R0, SR_TID.Y ;  /* 0x0000000000007919 */ /* 0x000ea20000002200 */
[----:B0-----:R-:W-:-:S04]  /*0080*/  UISETP.NE.U32.AND UP0, UPT, UR10, URZ, UPT ;  /* 0x000000ff0a00728c */ /* 0x001fc8000bf05070 */
[----:B------:R-:W-:Y:S01]  /*0090*/  UISETP.NE.AND.EX UP0, UPT, UR11, URZ, UPT, UP0 ;  /* 0x000000ff0b00728c */ /* 0x000fe2000bf05300 */
[----:B-1----:R-:W-:-:S08]  /*00a0*/  SHF.L.U32 R16, R16, 0x5, RZ ;  /* 0x0000000510107819 */ /* 0x002fd000000006ff */
[----:B------:R-:W-:Y:S05]  /*00b0*/  BRA.U !UP0, `(.L_x_0) ;  /* 0x0000000508e47547 */ /* 0x000fea000b800000 */
[----:B------:R-:W0:Y:S01]  /*00c0*/  LDC.64 R6, c[0x0][0x3a8] ;  /* 0x0000ea00ff067b82 */ /* 0x000e220000000a00 */
[----:B------:R-:W-:Y:S01]  /*00d0*/  MOV R23, RZ ;  /* 0x000000ff00177202 */ /* 0x000fe20000000f00 */
[----:B------:R-:W1:Y:S01]  /*00e0*/  LDCU.128 UR12, c[0x0][0x380] ;  /* 0x00007000ff0c77ac */ /* 0x000e620008000c00 */
[C---:B--2-4-:R-:W-:Y:S01]  /*00f0*/  LEA R20, R0.reuse, R22, 0x5 ;  /* 0x0000001600147211 */ /* 0x054fe200078e28ff */
[----:B------:R-:W-:Y:S01]  /*0100*/  IMAD.WIDE.U32 R8, R0, UR10, R22 ;  /* 0x0000000a00087c25 */ /* 0x000fe2000f8e0016 */
[----:B------:R-:W-:-:S03]  /*0110*/  UMOV UR4, 0x400 ;  /* 0x0000040000047882 */ /* 0x000fc60000000000 */
[----:B------:R-:W2:Y:S01]  /*0120*/  S2UR UR6, SR_CgaCtaId ;  /* 0x00000000000679c3 */ /* 0x000ea20000008800 */
[----:B------:R-:W-:Y:S01]  /*0130*/  UIADD3 UR5, UPT, UPT, UR4, 0x1000, URZ ;  /* 0x0000100004057890 */ /* 0x000fe2000fffe0ff */
[----:B------:R-:W-:Y:S01]  /*0140*/  IMAD R11, R0, UR11, R9 ;  /* 0x0000000b000b7c24 */ /* 0x000fe2000f8e0209 */
[----:B------:R-:W-:-:S04]  /*0150*/  SHF.L.U32 R9, R8, 0x2, RZ ;  /* 0x0000000208097819 */ /* 0x000fc800000006ff */
[----:B------:R-:W-:Y:S01]  /*0160*/  SHF.L.U64.HI R11, R8, 0x2, R11 ;  /* 0x00000002080b7819 */ /* 0x000fe2000001020b */
[----:B0-----:R-:W-:Y:S01]  /*0170*/  IMAD.WIDE.U32 R2, R0, R6, R22 ;  /* 0x0000000600027225 */ /* 0x001fe200078e0016 */
[----:B------:R-:W-:-:S03]  /*0180*/  SHF.L.U64.HI R18, R6, 0x7, R7 ;  /* 0x0000000706127819 */ /* 0x000fc60000010207 */
[----:B------:R-:W-:Y:S01]  /*0190*/  IMAD R3, R0, R7, R3 ;  /* 0x0000000700037224 */ /* 0x000fe200078e0203 */
[----:B------:R-:W-:Y:S01]  /*01a0*/  SHF.L.U32 R4, R2, 0x2, RZ ;  /* 0x0000000202047819 */ /* 0x000fe200000006ff */
[----:B--2---:R-:W-:-:S03]  /*01b0*/  ULEA UR4, UR6, UR4, 0x18 ;  /* 0x0000000406047291 */ /* 0x004fc6000f8ec0ff */
[----:B------:R-:W-:Y:S01]  /*01c0*/  SHF.L.U64.HI R5, R2, 0x2, R3 ;  /* 0x0000000202057819 */ /* 0x000fe20000010203 */
[----:B---3--:R-:W-:Y:S01]  /*01d0*/  IMAD.WIDE.U32 R2, R17, UR10, RZ ;  /* 0x0000000a11027c25 */ /* 0x008fe2000f8e00ff */
[----:B------:R-:W-:-:S03]  /*01e0*/  ULEA UR5, UR6, UR5, 0x18 ;  /* 0x0000000506057291 */ /* 0x000fc6000f8ec0ff */
[----:B------:R-:W-:Y:S01]  /*01f0*/  IMAD R8, R17, UR11, R3 ;  /* 0x0000000b11087c24 */ /* 0x000fe2000f8e0203 */
[----:B------:R-:W-:Y:S01]  /*0200*/  LEA R3, P0, R2, R9, 0x7 ;  /* 0x0000000902037211 */ /* 0x000fe200078038ff */
[----:B------:R-:W-:Y:S01]  /*0210*/  IMAD.WIDE.U32 R4, R16, 0x4, R4 ;  /* 0x0000000410047825 */ /* 0x000fe200078e0004 */
[----:B------:R-:W-:Y:S02]  /*0220*/  LEA R21, R20, UR4, 0x2 ;  /* 0x0000000414157c11 */ /* 0x000fe4000f8e10ff */
[----:B------:R-:W-:Y:S02]  /*0230*/  LEA.HI.X R8, R2, R11, R8, 0x7, P0 ;  /* 0x0000000b02087211 */ /* 0x000fe400000f3c08 */
[----:B-1----:R-:W-:Y:S02]  /*0240*/  IADD3 R4, P1, PT, R4, UR14, RZ ;  /* 0x0000000e04047c10 */ /* 0x002fe4000ff3e0ff */
[----:B------:R-:W-:Y:S02]  /*0250*/  IADD3 R2, P0, PT, R3, UR12, RZ ;  /* 0x0000000c03027c10 */ /* 0x000fe4000ff1e0ff */
[----:B------:R-:W-:-:S02]  /*0260*/  IADD3.X R5, PT, PT, R5, UR15, RZ, P1, !PT ;  /* 0x0000000f05057c10 */ /* 0x000fc40008ffe4ff */
[----:B------:R-:W-:Y:S02]  /*0270*/  IADD3.X R3, PT, PT, R8, UR13, RZ, P0, !PT ;  /* 0x0000000d08037c10 */ /* 0x000fe400087fe4ff */
[----:B------:R-:W-:Y:S02]  /*0280*/  MOV R11, RZ ;  /* 0x000000ff000b7202 */ /* 0x000fe40000000f00 */
[----:B------:R-:W-:Y:S01]  /*0290*/  LEA R19, R0, UR4, 0x7 ;  /* 0x0000000400137c11 */ /* 0x000fe2000f8e38ff */
[----:B------:R-:W-:Y:S01]  /*02a0*/  UMOV UR4, URZ ;  /* 0x000000ff00047c82 */ /* 0x000fe20008000000 */
[----:B------:R-:W-:Y:S02]  /*02b0*/  LEA R20, R20, UR5, 0x2 ;  /* 0x0000000514147c11 */ /* 0x000fe4000f8e10ff */
[----:B------:R-:W-:Y:S01]  /*02c0*/  LEA R7, R22, UR5, 0x2 ;  /* 0x0000000516077c11 */ /* 0x000fe2000f8e10ff */
[----:B------:R-:W-:-:S06]  /*02d0*/  UMOV UR5, URZ ;  /* 0x000000ff00057c82 */ /* 0x000fcc0008000000 */
.L_x_1:
[----:B------:R0:W2:Y:S04]  /*02e0*/  LDG.E R8, desc[UR8][R2.64] ;  /* 0x0000000802087981 */ /* 0x0000a8000c1e1900 */
[----:B------:R1:W3:Y:S01]  /*02f0*/  LDG.E R27, desc[UR8][R4.64] ;  /* 0x00000008041b7981 */ /* 0x0002e2000c1e1900 */
[----:B------:R-:W-:-:S04]  /*0300*/  UIADD3 UR4, UP0, UPT, UR4, 0x20, URZ ;  /* 0x0000002004047890 */ /* 0x000fc8000ff1e0ff */
[----:B------:R-:W-:Y:S01]  /*0310*/  UIADD3.X UR5, UPT, UPT, URZ, UR5, URZ, UP0, !UPT ;  /* 0x00000005ff057290 */ /* 0x000fe200087fe4ff */
[----:B0-----:R-:W-:Y:S01]  /*0320*/  IADD3 R2, P0, PT, R2, 0x80, RZ ;  /* 0x0000008002027810 */ /* 0x001fe20007f1e0ff */
[----:B------:R-:W-:Y:S01]  /*0330*/  UISETP.GE.U32.AND UP0, UPT, UR4, UR10, UPT ;  /* 0x0000000a0400728c */ /* 0x000fe2000bf06070 */
[----:B-1----:R-:W-:-:S03]  /*0340*/  LEA R4, P1, R6, R4, 0x7 ;  /* 0x0000000406047211 */ /* 0x002fc600078238ff */
[----:B------:R-:W-:Y:S01]  /*0350*/  UISETP.GE.U32.AND.EX UP0, UPT, UR5, UR11, UPT, UP0 ;  /* 0x0000000b0500728c */ /* 0x000fe2000bf06100 */
[----:B------:R-:W-:Y:S02]  /*0360*/  IADD3.X R3, PT, PT, RZ, R3, RZ, P0, !PT ;  /* 0x00000003ff037210 */ /* 0x000fe400007fe4ff */
[----:B------:R-:W-:Y:S01]  /*0370*/  IADD3.X R5, PT, PT, R5, R18, RZ, P1, !PT ;  /* 0x0000001205057210 */ /* 0x000fe20000ffe4ff */
[----:B--2---:R-:W-:Y:S04]  /*0380*/  STS [R21], R8 ;  /* 0x0000000815007388 */ /* 0x004fe80000000800 */
[----:B---3--:R-:W-:Y:S01]  /*0390*/  STS [R20], R27 ;  /* 0x0000001b14007388 */ /* 0x008fe20000000800 */
[----:B------:R-:W-:Y:S06]  /*03a0*/  BAR.SYNC.DEFER_BLOCKING 0x0 ;  /* 0x0000000000007b1d */ /* 0x000fec0000010000 */
[----:B------:R-:W-:Y:S04]  /*03b0*/  LDS R9, [R7] ;  /* 0x0000000007097984 */ /* 0x000fe80000000800 */
[----:B------:R-:W0:Y:S04]  /*03c0*/  LDS.128 R12, [R19] ;  /* 0x00000000130c7984 */ /* 0x000e280000000c00 */
[----:B------:R-:W1:Y:S04]  /*03d0*/  LDS R29, [R7+0x80] ;  /* 0x00008000071d7984 */ /* 0x000e680000000800 */
[----:B------:R-:W2:Y:S04]  /*03e0*/  LDS R25, [R7+0x100] ;  /* 0x0001000007197984 */ /* 0x000ea80000000800 */
[----:B------:R-:W-:Y:S04]  /*03f0*/  LDS R24, [R7+0x280] ;  /* 0x0002800007187984 */ /* 0x000fe80000000800 */
[----:B------:R-:W-:Y:S01]  /*0400*/  LDS R27, [R7+0xb00] ;  /* 0x000b0000071b7984 */ /* 0x000fe20000000800 */
[----:B0-----:R-:W-:-:S03]  /*0410*/  FFMA R10, R12, R9, R11 ;  /* 0x000000090c0a7223 */ /* 0x001fc6000000000b */
[----:B------:R-:W0:Y:S01]  /*0420*/  LDS R12, [R7+0x180] ;  /* 0x00018000070c7984 */ /* 0x000e220000000800 */
[----:B-1----:R-:W-:-:S03]  /*0430*/  FFMA R26, R29, R13, R10 ;  /* 0x0000000d1d1a7223 */ /* 0x002fc6000000000a */
[----:B------:R-:W-:Y:S01]  /*0440*/  LDS R13, [R7+0x200] ;  /* 0x00020000070d7984 */ /* 0x000fe20000000800 */
[----:B--2---:R-:W-:-:S03]  /*0450*/  FFMA R25, R25, R14, R26 ;  /* 0x0000000e19197223 */ /* 0x004fc6000000001a */
[----:B------:R-:W1:Y:S01]  /*0460*/  LDS.128 R8, [R19+0x10] ;  /* 0x0000100013087984 */ /* 0x000e620000000c00 */
[----:B0-----:R-:W-:-:S03]  /*0470*/  FFMA R15, R12, R15, R25 ;  /* 0x0000000f0c0f7223 */ /* 0x001fc60000000019 */
[----:B------:R-:W0:Y:S01]  /*0480*/  LDS R25, [R7+0x300] ;  /* 0x0003000007197984 */ /* 0x000e220000000800 */
[----:B-1----:R-:W-:-:S03]  /*0490*/  FFMA R13, R8, R13, R15 ;  /* 0x0000000d080d7223 */ /* 0x002fc6000000000f */
[----:B------:R-:W1:Y:S01]  /*04a0*/  LDS R8, [R7+0x380] ;  /* 0x0003800007087984 */ /* 0x000e620000000800 */
[----:B------:R-:W-:-:S03]  /*04b0*/  FFMA R26, R24, R9, R13 ;  /* 0x00000009181a7223 */ /* 0x000fc6000000000d */
[----:B------:R-:W-:Y:S04]  /*04c0*/  LDS R9, [R7+0x400] ;  /* 0x0004000007097984 */ /* 0x000fe80000000800 */
[----:B------:R-:W2:Y:S04]  /*04d0*/  LDS.128 R12, [R19+0x20] ;  /* 0x00002000130c7984 */ /* 0x000ea80000000c00 */
[----:B------:R-:W3:Y:S01]  /*04e0*/  LDS R24, [R7+0x480] ;  /* 0x0004800007187984 */ /* 0x000ee20000000800 */
[----:B0-----:R-:W-:-:S04]  /*04f0*/  FFMA R25, R25, R10, R26 ;  /* 0x0000000a19197223 */ /* 0x001fc8000000001a */
[----:B-1----:R-:W-:Y:S02]  /*0500*/  FFMA R11, R8, R11, R25 ;  /* 0x0000000b080b7223 */ /* 0x002fe40000000019 */
[----:B------:R-:W0:Y:S02]  /*0510*/  LDS R25, [R7+0x500] ;  /* 0x0005000007197984 */ /* 0x000e240000000800 */
[----:B--2---:R-:W-:Y:S02]  /*0520*/  FFMA R9, R12, R9, R11 ;  /* 0x000000090c097223 */ /* 0x004fe4000000000b */
[----:B------:R-:W1:Y:S02]  /*0530*/  LDS R12, [R7+0x580] ;  /* 0x00058000070c7984 */ /* 0x000e640000000800 */
[----:B---3--:R-:W-:Y:S02]  /*0540*/  FFMA R26, R24, R13, R9 ;  /* 0x0000000d181a7223 */ /* 0x008fe40000000009 */
        /* <DEDUP_REMOVED lines=23> */
[----:B------:R-:W-:Y:S02]  /*06c0*/  LDS R25, [R7+0xd00] ;  /* 0x000d000007197984 */ /* 0x000fe40000000800 */
[----:B--2---:R-:W-:Y:S02]  /*06d0*/  FFMA R13, R8, R13, R15 ;  /* 0x0000000d080d7223 */ /* 0x004fe4000000000f */
[----:B------:R-:W0:Y:S02]  /*06e0*/  LDS R8, [R7+0xb80] ;  /* 0x000b800007087984 */ /* 0x000e240000000800 */
[----:B---3--:R-:W-:Y:S02]  /*06f0*/  FFMA R26, R24, R9, R13 ;  /* 0x00000009181a7223 */ /* 0x008fe4000000000d */
[----:B------:R-:W-:Y:S02]  /*0700*/  LDS R9, [R7+0xc00] ;  /* 0x000c000007097984 */ /* 0x000fe40000000800 */
[----:B------:R-:W-:-:S02]  /*0710*/  FFMA R27, R27, R10, R26 ;  /* 0x0000000a1b1b7223 */ /* 0x000fc4000000001a */
[----:B------:R-:W1:Y:S04]  /*0720*/  LDS.128 R12, [R19+0x60] ;  /* 0x00006000130c7984 */ /* 0x000e680000000c00 */
[----:B------:R-:W2:Y:S01]  /*0730*/  LDS R24, [R7+0xc80] ;  /* 0x000c800007187984 */ /* 0x000ea20000000800 */
[----:B0-----:R-:W-:-:S03]  /*0740*/  FFMA R11, R8, R11, R27 ;  /* 0x0000000b080b7223 */ /* 0x001fc6000000001b */
[----:B------:R-:W-:Y:S01]  /*0750*/  LDS R27, [R7+0xe00] ;  /* 0x000e0000071b7984 */ /* 0x000fe20000000800 */
[----:B-1----:R-:W-:-:S03]  /*0760*/  FFMA R9, R12, R9, R11 ;  /* 0x000000090c097223 */ /* 0x002fc6000000000b */
[----:B------:R-:W0:Y:S01]  /*0770*/  LDS R12, [R7+0xd80] ;  /* 0x000d8000070c7984 */ /* 0x000e220000000800 */
[----:B--2---:R-:W-:-:S03]  /*0780*/  FFMA R26, R24, R13, R9 ;  /* 0x0000000d181a7223 */ /* 0x004fc60000000009 */
[----:B------:R-:W1:Y:S01]  /*0790*/  LDS.128 R8, [R19+0x70] ;  /* 0x0000700013087984 */ /* 0x000e620000000c00 */
[----:B------:R-:W-:-:S03]  /*07a0*/  FFMA R25, R25, R14, R26 ;  /* 0x0000000e19197223 */ /* 0x000fc6000000001a */
[----:B------:R-:W2:Y:S04]  /*07b0*/  LDS R24, [R7+0xe80] ;  /* 0x000e800007187984 */ /* 0x000ea80000000800 */
[----:B------:R-:W3:Y:S04]  /*07c0*/  LDS R13, [R7+0xf00] ;  /* 0x000f0000070d7984 */ /* 0x000ee80000000800 */
[----:B------:R-:W4:Y:S01]  /*07d0*/  LDS R14, [R7+0xf80] ;  /* 0x000f8000070e7984 */ /* 0x000f220000000800 */
[----:B0-----:R-:W-:-:S04]  /*07e0*/  FFMA R15, R12, R15, R25 ;  /* 0x0000000f0c0f7223 */ /* 0x001fc80000000019 */
[----:B-1----:R-:W-:-:S04]  /*07f0*/  FFMA R15, R8, R27, R15 ;  /* 0x0000001b080f7223 */ /* 0x002fc8000000000f */
[----:B--2---:R-:W-:-:S04]  /*0800*/  FFMA R24, R24, R9, R15 ;  /* 0x0000000918187223 */ /* 0x004fc8000000000f */
[----:B---3--:R-:W-:-:S04]  /*0810*/  FFMA R13, R13, R10, R24 ;  /* 0x0000000a0d0d7223 */ /* 0x008fc80000000018 */
[----:B----4-:R-:W-:Y:S01]  /*0820*/  FFMA R11, R14, R11, R13 ;  /* 0x0000000b0e0b7223 */ /* 0x010fe2000000000d */
[----:B------:R-:W-:Y:S06]  /*0830*/  BAR.SYNC.DEFER_BLOCKING 0x0 ;  /* 0x0000000000007b1d */ /* 0x000fec0000010000 */
[----:B------:R-:W-:Y:S05]  /*0840*/  BRA.U !UP0, `(.L_x_1) ;  /* 0xfffffff908a47547 */ /* 0x000fea000b83ffff */
.L_x_0:
[----:B------:R-:W0:Y:S01]  /*0850*/  LDCU.64 UR6, c[0x0][0x3a8] ;  /* 0x00007500ff0677ac */ /* 0x000e220008000a00 */
[----:B----4-:R-:W-:Y:S02]  /*0860*/  IADD3 R4, PT, PT, R16, R22, RZ ;  /* 0x0000001610047210 */ /* 0x010fe40007ffe0ff */
[----:B--23--:R-:W-:Y:S01]  /*0870*/  LEA R17, R17, R0, 0x5 ;  /* 0x0000000011117211 */ /* 0x00cfe200078e28ff */
[----:B------:R-:W1:Y:S01]  /*0880*/  LDCU.64 UR4, c[0x0][0x390] ;  /* 0x00007200ff0477ac */ /* 0x000e620008000a00 */
[----:B------:R-:W-:-:S03]  /*0890*/  MOV R5, RZ ;  /* 0x000000ff00057202 */ /* 0x000fc60000000f00 */
[----:B0-----:R-:W-:-:S04]  /*08a0*/  IMAD.WIDE.U32 R4, R17, UR6, R4 ;  /* 0x0000000611047c25 */ /* 0x001fc8000f8e0004 */
[----:B------:R-:W-:Y:S01]  /*08b0*/  IMAD R17, R17, UR7, R5 ;  /* 0x0000000711117c24 */ /* 0x000fe2000f8e0205 */
[----:B-1----:R-:W-:-:S04]  /*08c0*/  LEA R2, P0, R4, UR4, 0x2 ;  /* 0x0000000404027c11 */ /* 0x002fc8000f8010ff */
[----:B------:R-:W-:Y:S01]  /*08d0*/  LEA.HI.X R3, R4, UR5, R17, 0x2, P0 ;  /* 0x0000000504037c11 */ /* 0x000fe200080f1411 */
[----:B------:R-:W0:Y:S04]  /*08e0*/  LDCU.64 UR4, c[0x0][0x3b0] ;  /* 0x00007600ff0477ac */ /* 0x000e280008000a00 */
[----:B------:R-:W0:Y:S02]  /*08f0*/  LDG.E R0, desc[UR8][R2.64] ;  /* 0x0000000802007981 */ /* 0x000e24000c1e1900 */
[----:B0-----:R-:W-:-:S04]  /*0900*/  FMUL R0, R0, UR5 ;  /* 0x0000000500007c20 */ /* 0x001fc80008400000 */
[----:B------:R-:W-:-:S05]  /*0910*/  FFMA R11, R11, UR4, R0 ;  /* 0x000000040b0b7c23 */ /* 0x000fca0008000000 */
[----:B------:R-:W-:Y:S01]  /*0920*/  STG.E desc[UR8][R2.64], R11 ;  /* 0x0000000b02007986 */ /* 0x000fe2000c101908 */
[----:B------:R-:W-:Y:S05]  /*0930*/  EXIT ;  /* 0x000000000000794d */ /* 0x000fea0003800000 */
.L_x_2:
[----:B------:R-:W-:-:S00]  /*0940*/  BRA `(.L_x_2) ;  /* 0xfffffffc00fc7947 */ /* 0x000fc0000383ffff */
[----:B------:R-:W-:-:S00]  /*0950*/  NOP ;  /* 0x0000000000007918 */ /* 0x000fc00000000000 */
        /* <DEDUP_REMOVED lines=10> */
.L_x_3:


//--------------------- .nv.shared._Z19Sgemm_kernel_tilingILi32EEvPfS0_S0_mmmff --------------------------
	.section	.nv.shared._Z19Sgemm_kernel_tilingILi32EEvPfS0_S0_mmmff,"aw",@nobits
	.sectionflags	@""
	.align	4
.nv.shared._Z19Sgemm_kernel_tilingILi32EEvPfS0_S0_mmmff:
	.zero		9216


//--------------------- .nv.shared.reserved.0     --------------------------
	.section	.nv.shared.reserved.0,"aw",@nobits
	.weak		__nv_reservedSMEM_offset_0_alias
	.size		__nv_reservedSMEM_offset_0_alias, 0, 64
	.other		__nv_reservedSMEM_offset_0_alias,@"STO_CUDA_RESERVED_SHARED STV_DEFAULT"
__nv_reservedSMEM_offset_0_alias:
	.zero		0
	.zero		64


//--------------------- .nv.constant0._Z19Sgemm_kernel_tilingILi32EEvPfS0_S0_mmmff --------------------------
	.section	.nv.constant0._Z19Sgemm_kernel_tilingILi32EEvPfS0_S0_mmmff,"a",@progbits
	.sectionflags	@""
	.align	4
.nv.constant0._Z19Sgemm_kernel_tilingILi32EEvPfS0_S0_mmmff:
	.zero		952


//--------------------- SYMBOLS --------------------------

	.type		.nv.reservedSmem.offset0,@object
	.size		.nv.reservedSmem.offset0,0x4
	.type		.nv.reservedSmem.cap,@object
	.size		.nv.reservedSmem.cap,0x4
